//
// Generated by NVIDIA NVVM Compiler
//
// Compiler Build ID: CL-36424714
// Cuda compilation tools, release 13.0, V13.0.88
// Based on NVVM 20.0.0
//

.version 9.0
.target sm_100
.address_size 64

	// .globl	_Z7colonelPi
.extern .func  (.param .b32 func_retval0) vprintf
(
	.param .b64 vprintf_param_0,
	.param .b64 vprintf_param_1
)
;
.global .align 1 .b8 $str[63] = {10, 98, 108, 111, 99, 107, 73, 100, 120, 46, 120, 58, 32, 37, 100, 9, 98, 108, 111, 99, 107, 73, 100, 120, 46, 121, 58, 32, 37, 100, 9, 116, 104, 101, 114, 97, 100, 73, 100, 120, 46, 120, 58, 32, 37, 100, 9, 116, 104, 114, 101, 97, 100, 73, 100, 120, 46, 121, 58, 32, 37, 100};

.visible .entry _Z7colonelPi(
	.param .u64 .ptr .align 1 _Z7colonelPi_param_0
)
{
	.local .align 16 .b8 	__local_depot0[16];
	.reg .b64 	%SP;
	.reg .b64 	%SPL;
	.reg .b32 	%r<7>;
	.reg .b64 	%rd<5>;

	mov.u64 	%SPL, __local_depot0;
	cvta.local.u64 	%SP, %SPL;
	add.u64 	%rd1, %SP, 0;
	add.u64 	%rd2, %SPL, 0;
	mov.u32 	%r1, %ctaid.x;
	mov.u32 	%r2, %ctaid.y;
	mov.u32 	%r3, %tid.x;
	mov.u32 	%r4, %tid.y;
	st.local.v4.u32 	[%rd2], {%r1, %r2, %r3, %r4};
	mov.u64 	%rd3, $str;
	cvta.global.u64 	%rd4, %rd3;
	{ // callseq 0, 0
	.param .b64 param0;
	st.param.b64 	[param0], %rd4;
	.param .b64 param1;
	st.param.b64 	[param1], %rd1;
	.param .b32 retval0;
	call.uni (retval0), 
	vprintf, 
	(
	param0, 
	param1
	);
	ld.param.b32 	%r5, [retval0];
	} // callseq 0
	ret;

}


// ===== COMPILED SASS (sm_100) =====

	.target	sm_100

	.elftype	@"ET_EXEC"


//--------------------- .note.nv.tkinfo           --------------------------
	.section	.note.nv.tkinfo,"",@"SHT_NOTE"
	.sectionflags	@"SHF_NOTE_NV_TKINFO"
	.tkinfo
        /*0018*/ 	.word	0x00000002
        /*0030*/ 	.string	""
        /*0030*/ 	.string	"ptxas"
        /*0030*/ 	.string	"Cuda compilation tools, release 13.0, V13.0.88"
        /*0030*/ 	.string	"Build cuda_13.0.r13.0/compiler.36424714_0"
        /*0030*/ 	.string	"-arch sm_100 -m 64 "



//--------------------- .note.nv.cuinfo           --------------------------
	.section	.note.nv.cuinfo,"",@"SHT_NOTE"
	.sectionflags	@"SHF_NOTE_NV_CUINFO"
        /*0018*/ 	.short	0x0002
        /*001a*/ 	.short	0x0064
        /*001c*/ 	.short	0x0082
	.zero		2


//--------------------- .nv.info                  --------------------------
	.section	.nv.info,"",@"SHT_CUDA_INFO"
	.align	4


	//----- nvinfo : EIATTR_REGCOUNT
	.align		4
        /*0000*/ 	.byte	0x04, 0x2f
        /*0002*/ 	.short	(.L_2 - .L_1)
	.align		4
.L_1:
        /*0004*/ 	.word	index@(_Z7colonelPi)
        /*0008*/ 	.word	0x00000018


	//----- nvinfo : EIATTR_FRAME_SIZE
	.align		4
.L_2:
        /*000c*/ 	.byte	0x04, 0x11
        /*000e*/ 	.short	(.L_4 - .L_3)
	.align		4
.L_3:
        /*0010*/ 	.word	index@(_Z7colonelPi)
        /*0014*/ 	.word	0x00000010


	//----- nvinfo : EIATTR_MIN_STACK_SIZE
	.align		4
.L_4:
        /*0018*/ 	.byte	0x04, 0x12
        /*001a*/ 	.short	(.L_6 - .L_5)
	.align		4
.L_5:
        /*001c*/ 	.word	index@(_Z7colonelPi)
        /*0020*/ 	.word	0x00000010
.L_6:


//--------------------- .nv.compat                --------------------------
	.section	.nv.compat,"",@"SHT_CUDA_COMPAT_INFO"
	.align	4
        /*0000*/ 	.byte	0x02, 0x09, 0x00, 0x00, 0x02, 0x02, 0x01, 0x00, 0x02, 0x05, 0x05, 0x00, 0x03, 0x07, 0x01, 0x01
        /*0010*/ 	.byte	0x02, 0x03, 0x00, 0x00, 0x02, 0x06, 0x01, 0x00, 0x04, 0x0b, 0x08, 0x00, 0x09, 0x00, 0x00, 0x00
        /*0020*/ 	.byte	0x00, 0x00, 0x00, 0x00


//--------------------- .nv.info._Z7colonelPi     --------------------------
	.section	.nv.info._Z7colonelPi,"",@"SHT_CUDA_INFO"
	.sectionflags	@""
	.align	4


	//----- nvinfo : EIATTR_CUDA_API_VERSION
	.align		4
        /*0000*/ 	.byte	0x04, 0x37
        /*0002*/ 	.short	(.L_8 - .L_7)
.L_7:
        /*0004*/ 	.word	0x00000082


	//----- nvinfo : EIATTR_KPARAM_INFO
	.align		4
.L_8:
        /*0008*/ 	.byte	0x04, 0x17
        /*000a*/ 	.short	(.L_10 - .L_9)
.L_9:
        /*000c*/ 	.word	0x00000000
        /*0010*/ 	.short	0x0000
        /*0012*/ 	.short	0x0000
        /*0014*/ 	.byte	0x00, 0xf5, 0x21, 0x00


	//----- nvinfo : EIATTR_SPARSE_MMA_MASK
	.align		4
.L_10:
        /*0018*/ 	.byte	0x03, 0x50
        /*001a*/ 	.short	0x0000


	//----- nvinfo : EIATTR_MAXREG_COUNT
	.align		4
        /*001c*/ 	.byte	0x03, 0x1b
        /*001e*/ 	.short	0x00ff


	//----- nvinfo : EIATTR_EXTERNS
	.align		4
        /*0020*/ 	.byte	0x04, 0x0f
        /*0022*/ 	.short	(.L_12 - .L_11)


	//   ....[0]....
	.align		4
.L_11:
        /*0024*/ 	.word	index@(vprintf)


	//----- nvinfo : EIATTR_MERCURY_ISA_VERSION
	.align		4
.L_12:
        /*0028*/ 	.byte	0x03, 0x5f
        /*002a*/ 	.short	0x0101


	//----- nvinfo : EIATTR_VRC_CTA_INIT_COUNT
	.align		4
        /*002c*/ 	.byte	0x02, 0x4a
	.zero		1
	.zero		1


	//----- nvinfo : EIATTR_SYSCALL_OFFSETS
	.align		4
        /*0030*/ 	.byte	0x04, 0x46
        /*0032*/ 	.short	(.L_14 - .L_13)


	//   ....[0]....
.L_13:
        /*0034*/ 	.word	0x00000110


	//----- nvinfo : EIATTR_EXIT_INSTR_OFFSETS
	.align		4
.L_14:
        /*0038*/ 	.byte	0x04, 0x1c
        /*003a*/ 	.short	(.L_16 - .L_15)


	//   ....[0]....
.L_15:
        /*003c*/ 	.word	0x00000120


	//----- nvinfo : EIATTR_CBANK_PARAM_SIZE
	.align		4
.L_16:
        /*0040*/ 	.byte	0x03, 0x19
        /*0042*/ 	.short	0x0008


	//----- nvinfo : EIATTR_PARAM_CBANK
	.align		4
        /*0044*/ 	.byte	0x04, 0x0a
        /*0046*/ 	.short	(.L_18 - .L_17)
	.align		4
.L_17:
        /*0048*/ 	.word	index@(.nv.constant0._Z7colonelPi)
        /*004c*/ 	.short	0x0380
        /*004e*/ 	.short	0x0008


	//----- nvinfo : EIATTR_SW_WAR
	.align		4
.L_18:
        /*0050*/ 	.byte	0x04, 0x36
        /*0052*/ 	.short	(.L_20 - .L_19)
.L_19:
        /*0054*/ 	.word	0x00000008
.L_20:


//--------------------- .nv.callgraph             --------------------------
	.section	.nv.callgraph,"",@"SHT_CUDA_CALLGRAPH"
	.align	4
	.sectionentsize	8
	.align		4
        /*0000*/ 	.word	0x00000000
	.align		4
        /*0004*/ 	.word	0xffffffff
	.align		4
        /*0008*/ 	.word	index@(_Z7colonelPi)
	.align		4
        /*000c*/ 	.word	index@(vprintf)
	.align		4
        /*0010*/ 	.word	0x00000000
	.align		4
        /*0014*/ 	.word	0xfffffffe
	.align		4
        /*0018*/ 	.word	0x00000000
	.align		4
        /*001c*/ 	.word	0xfffffffd
	.align		4
        /*0020*/ 	.word	0x00000000
	.align		4
        /*0024*/ 	.word	0xfffffffc


//--------------------- .nv.constant4             --------------------------
	.section	.nv.constant4,"a",@progbits
	.align	8
	.align		8
.nv.constant4:
        /*0000*/ 	.dword	vprintf
	.align		8
        /*0008*/ 	.dword	$str


//--------------------- .text._Z7colonelPi        --------------------------
	.section	.text._Z7colonelPi,"ax",@progbits
	.align	128
        .global         _Z7colonelPi
        .type           _Z7colonelPi,@function
        .size           _Z7colonelPi,(.L_x_2 - _Z7colonelPi)
        .other          _Z7colonelPi,@"STO_CUDA_ENTRY STV_DEFAULT"
_Z7colonelPi:
.text._Z7colonelPi:
[----:B------:R-:W0:Y:S01]  /*0000*/  LDC R1, c[0x0][0x37c] ;  /* 0x0000df00ff017b82 */ /* 0x000e220000000800 */
[----:B------:R-:W1:Y:S01]  /*0010*/  S2R R8, SR_CTAID.X ;  /* 0x0000000000087919 */ /* 0x000e620000002500 */
[----:B0-----:R-:W-:Y:S01]  /*0020*/  VIADD R1, R1, 0xfffffff0 ;  /* 0xfffffff001017836 */ /* 0x001fe20000000000 */
[----:B------:R-:W-:Y:S01]  /*0030*/  MOV R0, 0x0 ;  /* 0x0000000000007802 */ /* 0x000fe20000000f00 */
[----:B------:R-:W0:Y:S01]  /*0040*/  LDCU UR4, c[0x0][0x2f8] ;  /* 0x00005f00ff0477ac */ /* 0x000e220008000800 */
[----:B------:R-:W1:Y:S03]  /*0050*/  S2R R9, SR_CTAID.Y ;  /* 0x0000000000097919 */ /* 0x000e660000002600 */
[----:B------:R2:W3:Y:S01]  /*0060*/  LDC.64 R2, c[0x4][R0] ;  /* 0x0100000000027b82 */ /* 0x0004e20000000a00 */
[----:B------:R-:W4:Y:S01]  /*0070*/  LDCU.64 UR6, c[0x4][0x8] ;  /* 0x01000100ff0677ac */ /* 0x000f220008000a00 */
[----:B------:R-:W1:Y:S01]  /*0080*/  S2R R10, SR_TID.X ;  /* 0x00000000000a7919 */ /* 0x000e620000002100 */
[----:B------:R-:W5:Y:S01]  /*0090*/  LDCU UR5, c[0x0][0x2fc] ;  /* 0x00005f80ff0577ac */ /* 0x000f620008000800 */
[----:B------:R-:W1:Y:S01]  /*00a0*/  S2R R11, SR_TID.Y ;  /* 0x00000000000b7919 */ /* 0x000e620000002200 */
[----:B0-----:R-:W-:Y:S01]  /*00b0*/  IADD3 R6, P0, PT, R1, UR4, RZ ;  /* 0x0000000401067c10 */ /* 0x001fe2000ff1e0ff */
[----:B----4-:R-:W-:Y:S01]  /*00c0*/  IMAD.U32 R4, RZ, RZ, UR6 ;  /* 0x00000006ff047e24 */ /* 0x010fe2000f8e00ff */
[----:B------:R-:W-:-:S03]  /*00d0*/  MOV R5, UR7 ;  /* 0x0000000700057c02 */ /* 0x000fc60008000f00 */
[----:B-----5:R-:W-:Y:S01]  /*00e0*/  IMAD.X R7, RZ, RZ, UR5, P0 ;  /* 0x00000005ff077e24 */ /* 0x020fe200080e06ff */
[----:B-1----:R2:W-:Y:S07]  /*00f0*/  STL.128 [R1], R8 ;  /* 0x0000000801007387 */ /* 0x0025ee0000100c00 */
[----:B------:R-:W-:-:S07]  /*0100*/  LEPC R20, `(.L_x_0) ;  /* 0x000000001014794e */ /* 0x000fce0000000000 */
[----:B--23--:R-:W-:Y:S05]  /*0110*/  CALL.ABS.NOINC R2 ;  /* 0x0000000002007343 */ /* 0x00cfea0003c00000 */
.L_x_0:
[----:B------:R-:W-:Y:S05]  /*0120*/  EXIT ;  /* 0x000000000000794d */ /* 0x000fea0003800000 */
.L_x_1:
[----:B------:R-:W-:-:S00]  /*0130*/  BRA `(.L_x_1) ;  /* 0xfffffffc00fc7947 */ /* 0x000fc0000383ffff */
[----:B------:R-:W-:-:S00]  /*0140*/  NOP ;  /* 0x0000000000007918 */ /* 0x000fc00000000000 */
        /* <DEDUP_REMOVED lines=11> */
.L_x_2:


//--------------------- .nv.global.init           --------------------------
	.section	.nv.global.init,"aw",@progbits
.nv.global.init:
	.type		$str,@object
	.size		$str,(.L_0 - $str)
$str:
        /*0000*/ 	.byte	0x0a, 0x62, 0x6c, 0x6f, 0x63, 0x6b, 0x49, 0x64, 0x78, 0x2e, 0x78, 0x3a, 0x20, 0x25, 0x64, 0x09
        /*0010*/ 	.byte	0x62, 0x6c, 0x6f, 0x63, 0x6b, 0x49, 0x64, 0x78, 0x2e, 0x79, 0x3a, 0x20, 0x25, 0x64, 0x09, 0x74
        /*0020*/ 	.byte	0x68, 0x65, 0x72, 0x61, 0x64, 0x49, 0x64, 0x78, 0x2e, 0x78, 0x3a, 0x20, 0x25, 0x64, 0x09, 0x74
        /*0030*/ 	.byte	0x68, 0x72, 0x65, 0x61, 0x64, 0x49, 0x64, 0x78, 0x2e, 0x79, 0x3a, 0x20, 0x25, 0x64, 0x00
.L_0:


//--------------------- .nv.shared.reserved.0     --------------------------
	.section	.nv.shared.reserved.0,"aw",@nobits
	.weak		__nv_reservedSMEM_offset_0_alias
	.size		__nv_reservedSMEM_offset_0_alias, 0, 64
	.other		__nv_reservedSMEM_offset_0_alias,@"STO_CUDA_RESERVED_SHARED STV_DEFAULT"
__nv_reservedSMEM_offset_0_alias:
	.zero		0
	.zero		64


//--------------------- .nv.constant0._Z7colonelPi --------------------------
	.section	.nv.constant0._Z7colonelPi,"a",@progbits
	.sectionflags	@""
	.align	4
.nv.constant0._Z7colonelPi:
	.zero		904


//--------------------- SYMBOLS --------------------------

	.type		.nv.reservedSmem.offset0,@object
	.size		.nv.reservedSmem.offset0,0x4
	.type		vprintf,@function
